//
// Generated by NVIDIA NVVM Compiler
//
// Compiler Build ID: CL-36424714
// Cuda compilation tools, release 13.0, V13.0.88
// Based on NVVM 20.0.0
//

.version 9.0
.target sm_100
.address_size 64

	// .globl	_Z3setPiii

.visible .entry _Z3setPiii(
	.param .u64 .ptr .align 1 _Z3setPiii_param_0,
	.param .u32 _Z3setPiii_param_1,
	.param .u32 _Z3setPiii_param_2
)
{
	.reg .b32 	%r<9>;
	.reg .b64 	%rd<5>;

	ld.param.u64 	%rd1, [_Z3setPiii_param_0];
	ld.param.u32 	%r1, [_Z3setPiii_param_1];
	ld.param.u32 	%r2, [_Z3setPiii_param_2];
	cvta.to.global.u64 	%rd2, %rd1;
	mov.u32 	%r3, %ctaid.x;
	div.s32 	%r4, %r1, %r2;
	mov.u32 	%r5, %tid.y;
	mov.u32 	%r6, %tid.x;
	mad.lo.s32 	%r7, %r4, %r3, %r5;
	mad.lo.s32 	%r8, %r7, %r4, %r6;
	mul.wide.s32 	%rd3, %r8, 4;
	add.s64 	%rd4, %rd2, %rd3;
	st.global.u32 	[%rd4], %r8;
	ret;

}


// ===== COMPILED SASS (sm_100) =====

	.target	sm_100

	.elftype	@"ET_EXEC"


//--------------------- .note.nv.tkinfo           --------------------------
	.section	.note.nv.tkinfo,"",@"SHT_NOTE"
	.sectionflags	@"SHF_NOTE_NV_TKINFO"
	.tkinfo
        /*0018*/ 	.word	0x00000002
        /*0030*/ 	.string	""
        /*0030*/ 	.string	"ptxas"
        /*0030*/ 	.string	"Cuda compilation tools, release 13.0, V13.0.88"
        /*0030*/ 	.string	"Build cuda_13.0.r13.0/compiler.36424714_0"
        /*0030*/ 	.string	"-arch sm_100 -m 64 "



//--------------------- .note.nv.cuinfo           --------------------------
	.section	.note.nv.cuinfo,"",@"SHT_NOTE"
	.sectionflags	@"SHF_NOTE_NV_CUINFO"
        /*0018*/ 	.short	0x0002
        /*001a*/ 	.short	0x0064
        /*001c*/ 	.short	0x0082
	.zero		2


//--------------------- .nv.info                  --------------------------
	.section	.nv.info,"",@"SHT_CUDA_INFO"
	.align	4


	//----- nvinfo : EIATTR_REGCOUNT
	.align		4
        /*0000*/ 	.byte	0x04, 0x2f
        /*0002*/ 	.short	(.L_1 - .L_0)
	.align		4
.L_0:
        /*0004*/ 	.word	index@(_Z3setPiii)
        /*0008*/ 	.word	0x0000000c


	//----- nvinfo : EIATTR_FRAME_SIZE
	.align		4
.L_1:
        /*000c*/ 	.byte	0x04, 0x11
        /*000e*/ 	.short	(.L_3 - .L_2)
	.align		4
.L_2:
        /*0010*/ 	.word	index@(_Z3setPiii)
        /*0014*/ 	.word	0x00000000


	//----- nvinfo : EIATTR_MIN_STACK_SIZE
	.align		4
.L_3:
        /*0018*/ 	.byte	0x04, 0x12
        /*001a*/ 	.short	(.L_5 - .L_4)
	.align		4
.L_4:
        /*001c*/ 	.word	index@(_Z3setPiii)
        /*0020*/ 	.word	0x00000000
.L_5:


//--------------------- .nv.compat                --------------------------
	.section	.nv.compat,"",@"SHT_CUDA_COMPAT_INFO"
	.align	4
        /*0000*/ 	.byte	0x02, 0x09, 0x00, 0x00, 0x02, 0x02, 0x01, 0x00, 0x02, 0x05, 0x05, 0x00, 0x03, 0x07, 0x01, 0x01
        /*0010*/ 	.byte	0x02, 0x03, 0x00, 0x00, 0x02, 0x06, 0x01, 0x00, 0x04, 0x0b, 0x08, 0x00, 0x09, 0x00, 0x00, 0x00
        /*0020*/ 	.byte	0x00, 0x00, 0x00, 0x00


//--------------------- .nv.info._Z3setPiii       --------------------------
	.section	.nv.info._Z3setPiii,"",@"SHT_CUDA_INFO"
	.sectionflags	@""
	.align	4


	//----- nvinfo : EIATTR_CUDA_API_VERSION
	.align		4
        /*0000*/ 	.byte	0x04, 0x37
        /*0002*/ 	.short	(.L_7 - .L_6)
.L_6:
        /*0004*/ 	.word	0x00000082


	//----- nvinfo : EIATTR_KPARAM_INFO
	.align		4
.L_7:
        /*0008*/ 	.byte	0x04, 0x17
        /*000a*/ 	.short	(.L_9 - .L_8)
.L_8:
        /*000c*/ 	.word	0x00000000
        /*0010*/ 	.short	0x0002
        /*0012*/ 	.short	0x000c
        /*0014*/ 	.byte	0x00, 0xf0, 0x11, 0x00


	//----- nvinfo : EIATTR_KPARAM_INFO
	.align		4
.L_9:
        /*0018*/ 	.byte	0x04, 0x17
        /*001a*/ 	.short	(.L_11 - .L_10)
.L_10:
        /*001c*/ 	.word	0x00000000
        /*0020*/ 	.short	0x0001
        /*0022*/ 	.short	0x0008
        /*0024*/ 	.byte	0x00, 0xf0, 0x11, 0x00


	//----- nvinfo : EIATTR_KPARAM_INFO
	.align		4
.L_11:
        /*0028*/ 	.byte	0x04, 0x17
        /*002a*/ 	.short	(.L_13 - .L_12)
.L_12:
        /*002c*/ 	.word	0x00000000
        /*0030*/ 	.short	0x0000
        /*0032*/ 	.short	0x0000
        /*0034*/ 	.byte	0x00, 0xf5, 0x21, 0x00


	//----- nvinfo : EIATTR_SPARSE_MMA_MASK
	.align		4
.L_13:
        /*0038*/ 	.byte	0x03, 0x50
        /*003a*/ 	.short	0x0000


	//----- nvinfo : EIATTR_MAXREG_COUNT
	.align		4
        /*003c*/ 	.byte	0x03, 0x1b
        /*003e*/ 	.short	0x00ff


	//----- nvinfo : EIATTR_MERCURY_ISA_VERSION
	.align		4
        /*0040*/ 	.byte	0x03, 0x5f
        /*0042*/ 	.short	0x0101


	//----- nvinfo : EIATTR_VRC_CTA_INIT_COUNT
	.align		4
        /*0044*/ 	.byte	0x02, 0x4a
	.zero		1
	.zero		1


	//----- nvinfo : EIATTR_EXIT_INSTR_OFFSETS
	.align		4
        /*0048*/ 	.byte	0x04, 0x1c
        /*004a*/ 	.short	(.L_15 - .L_14)


	//   ....[0]....
.L_14:
        /*004c*/ 	.word	0x00000220


	//----- nvinfo : EIATTR_CBANK_PARAM_SIZE
	.align		4
.L_15:
        /*0050*/ 	.byte	0x03, 0x19
        /*0052*/ 	.short	0x0010


	//----- nvinfo : EIATTR_PARAM_CBANK
	.align		4
        /*0054*/ 	.byte	0x04, 0x0a
        /*0056*/ 	.short	(.L_17 - .L_16)
	.align		4
.L_16:
        /*0058*/ 	.word	index@(.nv.constant0._Z3setPiii)
        /*005c*/ 	.short	0x0380
        /*005e*/ 	.short	0x0010


	//----- nvinfo : EIATTR_SW_WAR
	.align		4
.L_17:
        /*0060*/ 	.byte	0x04, 0x36
        /*0062*/ 	.short	(.L_19 - .L_18)
.L_18:
        /*0064*/ 	.word	0x00000008
.L_19:


//--------------------- .nv.callgraph             --------------------------
	.section	.nv.callgraph,"",@"SHT_CUDA_CALLGRAPH"
	.align	4
	.sectionentsize	8
	.align		4
        /*0000*/ 	.word	0x00000000
	.align		4
        /*0004*/ 	.word	0xffffffff
	.align		4
        /*0008*/ 	.word	0x00000000
	.align		4
        /*000c*/ 	.word	0xfffffffe
	.align		4
        /*0010*/ 	.word	0x00000000
	.align		4
        /*0014*/ 	.word	0xfffffffd
	.align		4
        /*0018*/ 	.word	0x00000000
	.align		4
        /*001c*/ 	.word	0xfffffffc


//--------------------- .text._Z3setPiii          --------------------------
	.section	.text._Z3setPiii,"ax",@progbits
	.align	128
        .global         _Z3setPiii
        .type           _Z3setPiii,@function
        .size           _Z3setPiii,(.L_x_1 - _Z3setPiii)
        .other          _Z3setPiii,@"STO_CUDA_ENTRY STV_DEFAULT"
_Z3setPiii:
.text._Z3setPiii:
[----:B------:R-:W-:Y:S08]  /*0000*/  LDC R1, c[0x0][0x37c] ;  /* 0x0000df00ff017b82 */ /* 0x000ff00000000800 */
[----:B------:R-:W0:Y:S01]  /*0010*/  LDC.64 R2, c[0x0][0x388] ;  /* 0x0000e200ff027b82 */ /* 0x000e220000000a00 */
[----:B------:R-:W1:Y:S07]  /*0020*/  LDCU.64 UR4, c[0x0][0x358] ;  /* 0x00006b00ff0477ac */ /* 0x000e6e0008000a00 */
[----:B------:R-:W2:Y:S01]  /*0030*/  S2UR UR6, SR_CTAID.X ;  /* 0x00000000000679c3 */ /* 0x000ea20000002500 */
[----:B0-----:R-:W-:-:S02]  /*0040*/  IABS R9, R3 ;  /* 0x0000000300097213 */ /* 0x001fc40000000000 */
[----:B------:R-:W-:Y:S02]  /*0050*/  IABS R8, R2 ;  /* 0x0000000200087213 */ /* 0x000fe40000000000 */
[----:B------:R-:W0:Y:S01]  /*0060*/  I2F.RP R0, R9 ;  /* 0x0000000900007306 */ /* 0x000e220000209400 */
[----:B------:R-:W-:-:S04]  /*0070*/  LOP3.LUT R2, R2, R3, RZ, 0x3c, !PT ;  /* 0x0000000302027212 */ /* 0x000fc800078e3cff */
[----:B------:R-:W-:-:S03]  /*0080*/  ISETP.GE.AND P1, PT, R2, RZ, PT ;  /* 0x000000ff0200720c */ /* 0x000fc60003f26270 */
[----:B0-----:R-:W0:Y:S02]  /*0090*/  MUFU.RCP R0, R0 ;  /* 0x0000000000007308 */ /* 0x001e240000001000 */
[----:B0-----:R-:W-:-:S06]  /*00a0*/  VIADD R4, R0, 0xffffffe ;  /* 0x0ffffffe00047836 */ /* 0x001fcc0000000000 */
[----:B------:R0:W3:Y:S02]  /*00b0*/  F2I.FTZ.U32.TRUNC.NTZ R5, R4 ;  /* 0x0000000400057305 */ /* 0x0000e4000021f000 */
[----:B0-----:R-:W-:Y:S02]  /*00c0*/  HFMA2 R4, -RZ, RZ, 0, 0 ;  /* 0x00000000ff047431 */ /* 0x001fe400000001ff */
[----:B---3--:R-:W-:-:S04]  /*00d0*/  IMAD.MOV R6, RZ, RZ, -R5 ;  /* 0x000000ffff067224 */ /* 0x008fc800078e0a05 */
[----:B------:R-:W-:-:S04]  /*00e0*/  IMAD R7, R6, R9, RZ ;  /* 0x0000000906077224 */ /* 0x000fc800078e02ff */
[----:B------:R-:W-:Y:S02]  /*00f0*/  IMAD.HI.U32 R5, R5, R7, R4 ;  /* 0x0000000705057227 */ /* 0x000fe400078e0004 */
[----:B------:R-:W2:Y:S04]  /*0100*/  S2R R7, SR_TID.Y ;  /* 0x0000000000077919 */ /* 0x000ea80000002200 */
[----:B------:R-:W-:Y:S02]  /*0110*/  IMAD.HI.U32 R6, R5, R8, RZ ;  /* 0x0000000805067227 */ /* 0x000fe400078e00ff */
[----:B------:R-:W0:Y:S02]  /*0120*/  LDC.64 R4, c[0x0][0x380] ;  /* 0x0000e000ff047b82 */ /* 0x000e240000000a00 */
[----:B------:R-:W-:-:S04]  /*0130*/  IMAD.MOV R0, RZ, RZ, -R6 ;  /* 0x000000ffff007224 */ /* 0x000fc800078e0a06 */
[----:B------:R-:W-:-:S05]  /*0140*/  IMAD R0, R9, R0, R8 ;  /* 0x0000000009007224 */ /* 0x000fca00078e0208 */
[----:B------:R-:W-:-:S13]  /*0150*/  ISETP.GT.U32.AND P2, PT, R9, R0, PT ;  /* 0x000000000900720c */ /* 0x000fda0003f44070 */
[-C--:B------:R-:W-:Y:S01]  /*0160*/  @!P2 IADD3 R0, PT, PT, R0, -R9.reuse, RZ ;  /* 0x800000090000a210 */ /* 0x080fe20007ffe0ff */
[----:B------:R-:W-:Y:S01]  /*0170*/  @!P2 VIADD R6, R6, 0x1 ;  /* 0x000000010606a836 */ /* 0x000fe20000000000 */
[----:B------:R-:W-:Y:S02]  /*0180*/  ISETP.NE.AND P2, PT, R3, RZ, PT ;  /* 0x000000ff0300720c */ /* 0x000fe40003f45270 */
[----:B------:R-:W-:Y:S02]  /*0190*/  ISETP.GE.U32.AND P0, PT, R0, R9, PT ;  /* 0x000000090000720c */ /* 0x000fe40003f06070 */
[----:B------:R-:W3:Y:S11]  /*01a0*/  S2R R0, SR_TID.X ;  /* 0x0000000000007919 */ /* 0x000ef60000002100 */
[----:B------:R-:W-:-:S04]  /*01b0*/  @P0 IADD3 R6, PT, PT, R6, 0x1, RZ ;  /* 0x0000000106060810 */ /* 0x000fc80007ffe0ff */
[----:B------:R-:W-:Y:S02]  /*01c0*/  @!P1 IADD3 R6, PT, PT, -R6, RZ, RZ ;  /* 0x000000ff06069210 */ /* 0x000fe40007ffe1ff */
[----:B------:R-:W-:-:S05]  /*01d0*/  @!P2 LOP3.LUT R6, RZ, R3, RZ, 0x33, !PT ;  /* 0x00000003ff06a212 */ /* 0x000fca00078e33ff */
[----:B--2---:R-:W-:-:S04]  /*01e0*/  IMAD R3, R6, UR6, R7 ;  /* 0x0000000606037c24 */ /* 0x004fc8000f8e0207 */
[----:B---3--:R-:W-:-:S04]  /*01f0*/  IMAD R7, R6, R3, R0 ;  /* 0x0000000306077224 */ /* 0x008fc800078e0200 */
[----:B0-----:R-:W-:-:S05]  /*0200*/  IMAD.WIDE R2, R7, 0x4, R4 ;  /* 0x0000000407027825 */ /* 0x001fca00078e0204 */
[----:B-1----:R-:W-:Y:S01]  /*0210*/  STG.E desc[UR4][R2.64], R7 ;  /* 0x0000000702007986 */ /* 0x002fe2000c101904 */
[----:B------:R-:W-:Y:S05]  /*0220*/  EXIT ;  /* 0x000000000000794d */ /* 0x000fea0003800000 */
.L_x_0:
[----:B------:R-:W-:-:S00]  /*0230*/  BRA `(.L_x_0) ;  /* 0xfffffffc00fc7947 */ /* 0x000fc0000383ffff */
[----:B------:R-:W-:-:S00]  /*0240*/  NOP ;  /* 0x0000000000007918 */ /* 0x000fc00000000000 */
        /* <DEDUP_REMOVED lines=11> */
.L_x_1:


//--------------------- .nv.shared.reserved.0     --------------------------
	.section	.nv.shared.reserved.0,"aw",@nobits
	.weak		__nv_reservedSMEM_offset_0_alias
	.size		__nv_reservedSMEM_offset_0_alias, 0, 64
	.other		__nv_reservedSMEM_offset_0_alias,@"STO_CUDA_RESERVED_SHARED STV_DEFAULT"
__nv_reservedSMEM_offset_0_alias:
	.zero		0
	.zero		64


//--------------------- .nv.constant0._Z3setPiii  --------------------------
	.section	.nv.constant0._Z3setPiii,"a",@progbits
	.sectionflags	@""
	.align	4
.nv.constant0._Z3setPiii:
	.zero		912


//--------------------- SYMBOLS --------------------------

	.type		.nv.reservedSmem.offset0,@object
	.size		.nv.reservedSmem.offset0,0x4
